//
// Generated by NVIDIA NVVM Compiler
//
// Compiler Build ID: CL-36424714
// Cuda compilation tools, release 13.0, V13.0.88
// Based on NVVM 20.0.0
//

.version 9.0
.target sm_100
.address_size 64

	// .globl	_Z27convolution_2D_basic_kernelPfS_l
.const .align 4 .b8 M[20];
// _ZZ27convolution_2D_basic_kernelPfS_lE4N_ds has been demoted

.visible .entry _Z27convolution_2D_basic_kernelPfS_l(
	.param .u64 .ptr .align 1 _Z27convolution_2D_basic_kernelPfS_l_param_0,
	.param .u64 .ptr .align 1 _Z27convolution_2D_basic_kernelPfS_l_param_1,
	.param .u64 _Z27convolution_2D_basic_kernelPfS_l_param_2
)
{
	.reg .pred 	%p<9>;
	.reg .b32 	%r<12>;
	.reg .b32 	%f<20>;
	.reg .b64 	%rd<17>;
	// demoted variable
	.shared .align 4 .b8 _ZZ27convolution_2D_basic_kernelPfS_lE4N_ds[80];
	ld.param.u64 	%rd5, [_Z27convolution_2D_basic_kernelPfS_l_param_0];
	ld.param.u64 	%rd3, [_Z27convolution_2D_basic_kernelPfS_l_param_1];
	ld.param.u64 	%rd4, [_Z27convolution_2D_basic_kernelPfS_l_param_2];
	cvta.to.global.u64 	%rd1, %rd5;
	mov.u32 	%r1, %ctaid.x;
	mov.u32 	%r5, %ntid.x;
	mov.u32 	%r2, %tid.x;
	mad.lo.s32 	%r3, %r1, %r5, %r2;
	setp.lt.s32 	%p1, %r3, 0;
	cvt.s64.s32 	%rd6, %r3;
	setp.le.s64 	%p2, %rd4, %rd6;
	shl.b32 	%r6, %r2, 2;
	mov.u32 	%r7, _ZZ27convolution_2D_basic_kernelPfS_lE4N_ds;
	add.s32 	%r4, %r7, %r6;
	or.pred  	%p3, %p1, %p2;
	@%p3 bra 	$L__BB0_9;
	mul.wide.u32 	%rd7, %r3, 4;
	add.s64 	%rd2, %rd1, %rd7;
	ld.global.f32 	%f1, [%rd2];
	st.shared.f32 	[%r4+8], %f1;
	setp.gt.u32 	%p4, %r2, 1;
	@%p4 bra 	$L__BB0_5;
	setp.gt.u32 	%p7, %r3, 2;
	@%p7 bra 	$L__BB0_4;
	st.shared.f32 	[%r4], %f1;
	bra.uni 	$L__BB0_9;
$L__BB0_4:
	add.s32 	%r9, %r3, -2;
	mul.wide.u32 	%rd12, %r9, 4;
	add.s64 	%rd13, %rd1, %rd12;
	ld.global.f32 	%f4, [%rd13];
	st.shared.f32 	[%r4], %f4;
	bra.uni 	$L__BB0_9;
$L__BB0_5:
	setp.eq.s32 	%p5, %r2, 2;
	@%p5 bra 	$L__BB0_9;
	add.s32 	%r8, %r3, 2;
	cvt.u64.u32 	%rd8, %r8;
	add.s64 	%rd9, %rd4, -1;
	setp.gt.s64 	%p6, %rd9, %rd8;
	@%p6 bra 	$L__BB0_8;
	shl.b64 	%rd10, %rd4, 2;
	add.s64 	%rd11, %rd1, %rd10;
	ld.global.f32 	%f2, [%rd11+-4];
	st.shared.f32 	[%r4], %f2;
	bra.uni 	$L__BB0_9;
$L__BB0_8:
	ld.global.f32 	%f3, [%rd2+8];
	st.shared.f32 	[%r4], %f3;
$L__BB0_9:
	setp.gt.u32 	%p8, %r2, 15;
	@%p8 bra 	$L__BB0_11;
	ld.const.f32 	%f5, [M];
	ld.shared.f32 	%f6, [%r4];
	fma.rn.f32 	%f7, %f5, %f6, 0f00000000;
	ld.const.f32 	%f8, [M+4];
	ld.shared.f32 	%f9, [%r4+4];
	fma.rn.f32 	%f10, %f8, %f9, %f7;
	ld.const.f32 	%f11, [M+8];
	ld.shared.f32 	%f12, [%r4+8];
	fma.rn.f32 	%f13, %f11, %f12, %f10;
	ld.const.f32 	%f14, [M+12];
	ld.shared.f32 	%f15, [%r4+12];
	fma.rn.f32 	%f16, %f14, %f15, %f13;
	ld.const.f32 	%f17, [M+16];
	ld.shared.f32 	%f18, [%r4+16];
	fma.rn.f32 	%f19, %f17, %f18, %f16;
	shl.b32 	%r10, %r1, 4;
	add.s32 	%r11, %r10, %r2;
	cvta.to.global.u64 	%rd14, %rd3;
	mul.wide.u32 	%rd15, %r11, 4;
	add.s64 	%rd16, %rd14, %rd15;
	st.global.f32 	[%rd16], %f19;
$L__BB0_11:
	ret;

}


// ===== COMPILED SASS (sm_100) =====

	.target	sm_100

	.elftype	@"ET_EXEC"


//--------------------- .note.nv.tkinfo           --------------------------
	.section	.note.nv.tkinfo,"",@"SHT_NOTE"
	.sectionflags	@"SHF_NOTE_NV_TKINFO"
	.tkinfo
        /*0018*/ 	.word	0x00000002
        /*0030*/ 	.string	""
        /*0030*/ 	.string	"ptxas"
        /*0030*/ 	.string	"Cuda compilation tools, release 13.0, V13.0.88"
        /*0030*/ 	.string	"Build cuda_13.0.r13.0/compiler.36424714_0"
        /*0030*/ 	.string	"-arch sm_100 -m 64 "



//--------------------- .note.nv.cuinfo           --------------------------
	.section	.note.nv.cuinfo,"",@"SHT_NOTE"
	.sectionflags	@"SHF_NOTE_NV_CUINFO"
        /*0018*/ 	.short	0x0002
        /*001a*/ 	.short	0x0064
        /*001c*/ 	.short	0x0082
	.zero		2


//--------------------- .nv.info                  --------------------------
	.section	.nv.info,"",@"SHT_CUDA_INFO"
	.align	4


	//----- nvinfo : EIATTR_REGCOUNT
	.align		4
        /*0000*/ 	.byte	0x04, 0x2f
        /*0002*/ 	.short	(.L_2 - .L_1)
	.align		4
.L_1:
        /*0004*/ 	.word	index@(_Z27convolution_2D_basic_kernelPfS_l)
        /*0008*/ 	.word	0x00000010


	//----- nvinfo : EIATTR_FRAME_SIZE
	.align		4
.L_2:
        /*000c*/ 	.byte	0x04, 0x11
        /*000e*/ 	.short	(.L_4 - .L_3)
	.align		4
.L_3:
        /*0010*/ 	.word	index@(_Z27convolution_2D_basic_kernelPfS_l)
        /*0014*/ 	.word	0x00000000


	//----- nvinfo : EIATTR_MIN_STACK_SIZE
	.align		4
.L_4:
        /*0018*/ 	.byte	0x04, 0x12
        /*001a*/ 	.short	(.L_6 - .L_5)
	.align		4
.L_5:
        /*001c*/ 	.word	index@(_Z27convolution_2D_basic_kernelPfS_l)
        /*0020*/ 	.word	0x00000000
.L_6:


//--------------------- .nv.compat                --------------------------
	.section	.nv.compat,"",@"SHT_CUDA_COMPAT_INFO"
	.align	4
        /*0000*/ 	.byte	0x02, 0x09, 0x00, 0x00, 0x02, 0x02, 0x01, 0x00, 0x02, 0x05, 0x05, 0x00, 0x03, 0x07, 0x01, 0x01
        /*0010*/ 	.byte	0x02, 0x03, 0x00, 0x00, 0x02, 0x06, 0x01, 0x00, 0x04, 0x0b, 0x08, 0x00, 0x09, 0x00, 0x00, 0x00
        /*0020*/ 	.byte	0x00, 0x00, 0x00, 0x00


//--------------------- .nv.info._Z27convolution_2D_basic_kernelPfS_l --------------------------
	.section	.nv.info._Z27convolution_2D_basic_kernelPfS_l,"",@"SHT_CUDA_INFO"
	.sectionflags	@""
	.align	4


	//----- nvinfo : EIATTR_CUDA_API_VERSION
	.align		4
        /*0000*/ 	.byte	0x04, 0x37
        /*0002*/ 	.short	(.L_8 - .L_7)
.L_7:
        /*0004*/ 	.word	0x00000082


	//----- nvinfo : EIATTR_KPARAM_INFO
	.align		4
.L_8:
        /*0008*/ 	.byte	0x04, 0x17
        /*000a*/ 	.short	(.L_10 - .L_9)
.L_9:
        /*000c*/ 	.word	0x00000000
        /*0010*/ 	.short	0x0002
        /*0012*/ 	.short	0x0010
        /*0014*/ 	.byte	0x00, 0xf0, 0x21, 0x00


	//----- nvinfo : EIATTR_KPARAM_INFO
	.align		4
.L_10:
        /*0018*/ 	.byte	0x04, 0x17
        /*001a*/ 	.short	(.L_12 - .L_11)
.L_11:
        /*001c*/ 	.word	0x00000000
        /*0020*/ 	.short	0x0001
        /*0022*/ 	.short	0x0008
        /*0024*/ 	.byte	0x00, 0xf5, 0x21, 0x00


	//----- nvinfo : EIATTR_KPARAM_INFO
	.align		4
.L_12:
        /*0028*/ 	.byte	0x04, 0x17
        /*002a*/ 	.short	(.L_14 - .L_13)
.L_13:
        /*002c*/ 	.word	0x00000000
        /*0030*/ 	.short	0x0000
        /*0032*/ 	.short	0x0000
        /*0034*/ 	.byte	0x00, 0xf5, 0x21, 0x00


	//----- nvinfo : EIATTR_SPARSE_MMA_MASK
	.align		4
.L_14:
        /*0038*/ 	.byte	0x03, 0x50
        /*003a*/ 	.short	0x0000


	//----- nvinfo : EIATTR_MAXREG_COUNT
	.align		4
        /*003c*/ 	.byte	0x03, 0x1b
        /*003e*/ 	.short	0x00ff


	//----- nvinfo : EIATTR_MERCURY_ISA_VERSION
	.align		4
        /*0040*/ 	.byte	0x03, 0x5f
        /*0042*/ 	.short	0x0101


	//----- nvinfo : EIATTR_VRC_CTA_INIT_COUNT
	.align		4
        /*0044*/ 	.byte	0x02, 0x4a
	.zero		1
	.zero		1


	//----- nvinfo : EIATTR_EXIT_INSTR_OFFSETS
	.align		4
        /*0048*/ 	.byte	0x04, 0x1c
        /*004a*/ 	.short	(.L_16 - .L_15)


	//   ....[0]....
.L_15:
        /*004c*/ 	.word	0x000002f0


	//   ....[1]....
        /*0050*/ 	.word	0x00000400


	//----- nvinfo : EIATTR_CRS_STACK_SIZE
	.align		4
.L_16:
        /*0054*/ 	.byte	0x04, 0x1e
        /*0056*/ 	.short	(.L_18 - .L_17)
.L_17:
        /*0058*/ 	.word	0x00000000


	//----- nvinfo : EIATTR_CBANK_PARAM_SIZE
	.align		4
.L_18:
        /*005c*/ 	.byte	0x03, 0x19
        /*005e*/ 	.short	0x0018


	//----- nvinfo : EIATTR_PARAM_CBANK
	.align		4
        /*0060*/ 	.byte	0x04, 0x0a
        /*0062*/ 	.short	(.L_20 - .L_19)
	.align		4
.L_19:
        /*0064*/ 	.word	index@(.nv.constant0._Z27convolution_2D_basic_kernelPfS_l)
        /*0068*/ 	.short	0x0380
        /*006a*/ 	.short	0x0018


	//----- nvinfo : EIATTR_SW_WAR
	.align		4
.L_20:
        /*006c*/ 	.byte	0x04, 0x36
        /*006e*/ 	.short	(.L_22 - .L_21)
.L_21:
        /*0070*/ 	.word	0x00000008
.L_22:


//--------------------- .nv.callgraph             --------------------------
	.section	.nv.callgraph,"",@"SHT_CUDA_CALLGRAPH"
	.align	4
	.sectionentsize	8
	.align		4
        /*0000*/ 	.word	0x00000000
	.align		4
        /*0004*/ 	.word	0xffffffff
	.align		4
        /*0008*/ 	.word	0x00000000
	.align		4
        /*000c*/ 	.word	0xfffffffe
	.align		4
        /*0010*/ 	.word	0x00000000
	.align		4
        /*0014*/ 	.word	0xfffffffd
	.align		4
        /*0018*/ 	.word	0x00000000
	.align		4
        /*001c*/ 	.word	0xfffffffc


//--------------------- .nv.constant3             --------------------------
	.section	.nv.constant3,"a",@progbits
	.align	4
.nv.constant3:
	.type		M,@object
	.size		M,(.L_0 - M)
M:
	.zero		20
.L_0:


//--------------------- .text._Z27convolution_2D_basic_kernelPfS_l --------------------------
	.section	.text._Z27convolution_2D_basic_kernelPfS_l,"ax",@progbits
	.align	128
        .global         _Z27convolution_2D_basic_kernelPfS_l
        .type           _Z27convolution_2D_basic_kernelPfS_l,@function
        .size           _Z27convolution_2D_basic_kernelPfS_l,(.L_x_4 - _Z27convolution_2D_basic_kernelPfS_l)
        .other          _Z27convolution_2D_basic_kernelPfS_l,@"STO_CUDA_ENTRY STV_DEFAULT"
_Z27convolution_2D_basic_kernelPfS_l:
.text._Z27convolution_2D_basic_kernelPfS_l:
[----:B------:R-:W-:Y:S01]  /*0000*/  LDC R1, c[0x0][0x37c] ;  /* 0x0000df00ff017b82 */ /* 0x000fe20000000800 */
[----:B------:R-:W0:Y:S07]  /*0010*/  S2R R2, SR_CTAID.X ;  /* 0x0000000000027919 */ /* 0x000e2e0000002500 */
[----:B------:R-:W1:Y:S01]  /*0020*/  LDC.64 R12, c[0x0][0x390] ;  /* 0x0000e400ff0c7b82 */ /* 0x000e620000000a00 */
[----:B------:R-:W0:Y:S01]  /*0030*/  LDCU UR4, c[0x0][0x360] ;  /* 0x00006c00ff0477ac */ /* 0x000e220008000800 */
[----:B------:R-:W-:Y:S01]  /*0040*/  BSSY.RECONVERGENT B0, `(.L_x_0) ;  /* 0x0000029000007945 */ /* 0x000fe20003800200 */
[----:B------:R-:W0:Y:S01]  /*0050*/  S2R R3, SR_TID.X ;  /* 0x0000000000037919 */ /* 0x000e220000002100 */
[----:B------:R-:W2:Y:S04]  /*0060*/  LDCU.64 UR6, c[0x0][0x358] ;  /* 0x00006b00ff0677ac */ /* 0x000ea80008000a00 */
[----:B------:R-:W3:Y:S01]  /*0070*/  S2UR UR5, SR_CgaCtaId ;  /* 0x00000000000579c3 */ /* 0x000ee20000008800 */
[----:B0-----:R-:W-:Y:S01]  /*0080*/  IMAD R9, R2, UR4, R3 ;  /* 0x0000000402097c24 */ /* 0x001fe2000f8e0203 */
[----:B------:R-:W-:-:S02]  /*0090*/  UMOV UR4, 0x400 ;  /* 0x0000040000047882 */ /* 0x000fc40000000000 */
[----:B---3--:R-:W-:Y:S02]  /*00a0*/  ULEA UR4, UR5, UR4, 0x18 ;  /* 0x0000000405047291 */ /* 0x008fe4000f8ec0ff */
[----:B------:R-:W-:Y:S02]  /*00b0*/  SHF.R.S32.HI R0, RZ, 0x1f, R9 ;  /* 0x0000001fff007819 */ /* 0x000fe40000011409 */
[----:B-1----:R-:W-:Y:S02]  /*00c0*/  ISETP.GE.U32.AND P0, PT, R9, R12, PT ;  /* 0x0000000c0900720c */ /* 0x002fe40003f06070 */
[----:B------:R-:W-:Y:S02]  /*00d0*/  LEA R8, R3, UR4, 0x2 ;  /* 0x0000000403087c11 */ /* 0x000fe4000f8e10ff */
[----:B------:R-:W-:-:S04]  /*00e0*/  ISETP.GE.AND.EX P0, PT, R0, R13, PT, P0 ;  /* 0x0000000d0000720c */ /* 0x000fc80003f06300 */
[----:B------:R-:W-:-:S13]  /*00f0*/  ISETP.LT.OR P0, PT, R9, RZ, P0 ;  /* 0x000000ff0900720c */ /* 0x000fda0000701670 */
[----:B--2---:R-:W-:Y:S05]  /*0100*/  @P0 BRA `(.L_x_1) ;  /* 0x0000000000700947 */ /* 0x004fea0003800000 */
[----:B------:R-:W0:Y:S02]  /*0110*/  LDC.64 R6, c[0x0][0x380] ;  /* 0x0000e000ff067b82 */ /* 0x000e240000000a00 */
[----:B0-----:R-:W-:-:S05]  /*0120*/  IMAD.WIDE.U32 R4, R9, 0x4, R6 ;  /* 0x0000000409047825 */ /* 0x001fca00078e0006 */
[----:B------:R-:W2:Y:S01]  /*0130*/  LDG.E R11, desc[UR6][R4.64] ;  /* 0x00000006040b7981 */ /* 0x000ea2000c1e1900 */
[----:B------:R-:W-:-:S03]  /*0140*/  ISETP.GT.U32.AND P0, PT, R3, 0x1, PT ;  /* 0x000000010300780c */ /* 0x000fc60003f04070 */
[----:B--2---:R0:W-:Y:S10]  /*0150*/  STS [R8+0x8], R11 ;  /* 0x0000080b08007388 */ /* 0x0041f40000000800 */
[----:B------:R-:W-:Y:S05]  /*0160*/  @P0 BRA `(.L_x_2) ;  /* 0x0000000000200947 */ /* 0x000fea0003800000 */
[----:B------:R-:W-:-:S13]  /*0170*/  ISETP.GT.U32.AND P0, PT, R9, 0x2, PT ;  /* 0x000000020900780c */ /* 0x000fda0003f04070 */
[----:B------:R1:W-:Y:S01]  /*0180*/  @!P0 STS [R8], R11 ;  /* 0x0000000b08008388 */ /* 0x0003e20000000800 */
[----:B------:R-:W-:Y:S05]  /*0190*/  @!P0 BRA `(.L_x_1) ;  /* 0x00000000004c8947 */ /* 0x000fea0003800000 */
[----:B------:R-:W-:-:S04]  /*01a0*/  VIADD R5, R9, 0xfffffffe ;  /* 0xfffffffe09057836 */ /* 0x000fc80000000000 */
[----:B------:R-:W-:-:S06]  /*01b0*/  IMAD.WIDE.U32 R4, R5, 0x4, R6 ;  /* 0x0000000405047825 */ /* 0x000fcc00078e0006 */
[----:B------:R-:W2:Y:S04]  /*01c0*/  LDG.E R5, desc[UR6][R4.64] ;  /* 0x0000000604057981 */ /* 0x000ea8000c1e1900 */
[----:B--2---:R2:W-:Y:S01]  /*01d0*/  STS [R8], R5 ;  /* 0x0000000508007388 */ /* 0x0045e20000000800 */
[----:B------:R-:W-:Y:S05]  /*01e0*/  BRA `(.L_x_1) ;  /* 0x0000000000387947 */ /* 0x000fea0003800000 */
.L_x_2:
[----:B------:R-:W-:-:S13]  /*01f0*/  ISETP.NE.AND P0, PT, R3, 0x2, PT ;  /* 0x000000020300780c */ /* 0x000fda0003f05270 */
[----:B------:R-:W-:Y:S05]  /*0200*/  @!P0 BRA `(.L_x_1) ;  /* 0x0000000000308947 */ /* 0x000fea0003800000 */
[----:B------:R-:W-:Y:S01]  /*0210*/  VIADD R9, R9, 0x2 ;  /* 0x0000000209097836 */ /* 0x000fe20000000000 */
[----:B------:R-:W-:-:S04]  /*0220*/  IADD3 R0, P1, PT, R12, -0x1, RZ ;  /* 0xffffffff0c007810 */ /* 0x000fc80007f3e0ff */
[----:B------:R-:W-:Y:S02]  /*0230*/  ISETP.GT.U32.AND P0, PT, R0, R9, PT ;  /* 0x000000090000720c */ /* 0x000fe40003f04070 */
[----:B------:R-:W-:-:S04]  /*0240*/  IADD3.X R0, PT, PT, R13, -0x1, RZ, P1, !PT ;  /* 0xffffffff0d007810 */ /* 0x000fc80000ffe4ff */
[----:B------:R-:W-:-:S13]  /*0250*/  ISETP.GT.AND.EX P0, PT, R0, RZ, PT, P0 ;  /* 0x000000ff0000720c */ /* 0x000fda0003f04300 */
[----:B------:R-:W1:Y:S01]  /*0260*/  @!P0 LDC.64 R6, c[0x0][0x380] ;  /* 0x0000e000ff068b82 */ /* 0x000e620000000a00 */
[----:B------:R-:W2:Y:S01]  /*0270*/  @P0 LDG.E R5, desc[UR6][R4.64+0x8] ;  /* 0x0000080604050981 */ /* 0x000ea2000c1e1900 */
[----:B-1----:R-:W-:-:S04]  /*0280*/  @!P0 LEA R6, P1, R12, R6, 0x2 ;  /* 0x000000060c068211 */ /* 0x002fc800078210ff */
[----:B------:R-:W-:-:S06]  /*0290*/  @!P0 LEA.HI.X R7, R12, R7, R13, 0x2, P1 ;  /* 0x000000070c078211 */ /* 0x000fcc00008f140d */
[----:B------:R-:W3:Y:S04]  /*02a0*/  @!P0 LDG.E R7, desc[UR6][R6.64+-0x4] ;  /* 0xfffffc0606078981 */ /* 0x000ee8000c1e1900 */
[----:B---3--:R3:W-:Y:S04]  /*02b0*/  @!P0 STS [R8], R7 ;  /* 0x0000000708008388 */ /* 0x0087e80000000800 */
[----:B--2---:R3:W-:Y:S02]  /*02c0*/  @P0 STS [R8], R5 ;  /* 0x0000000508000388 */ /* 0x0047e40000000800 */
.L_x_1:
[----:B------:R-:W-:Y:S05]  /*02d0*/  BSYNC.RECONVERGENT B0 ;  /* 0x0000000000007941 */ /* 0x000fea0003800200 */
.L_x_0:
[----:B------:R-:W-:-:S13]  /*02e0*/  ISETP.GT.U32.AND P0, PT, R3, 0xf, PT ;  /* 0x0000000f0300780c */ /* 0x000fda0003f04070 */
[----:B------:R-:W-:Y:S05]  /*02f0*/  @P0 EXIT ;  /* 0x000000000000094d */ /* 0x000fea0003800000 */
[----:B------:R-:W4:Y:S01]  /*0300*/  LDS R0, [R8] ;  /* 0x0000000008007984 */ /* 0x000f220000000800 */
[----:B------:R-:W4:Y:S01]  /*0310*/  LDCU.128 UR8, c[0x3][URZ] ;  /* 0x00c00000ff0877ac */ /* 0x000f220008000c00 */
[----:B--23--:R-:W2:Y:S01]  /*0320*/  LDC.64 R4, c[0x0][0x388] ;  /* 0x0000e200ff047b82 */ /* 0x00cea20000000a00 */
[----:B------:R-:W-:Y:S01]  /*0330*/  IMAD R3, R2, 0x10, R3 ;  /* 0x0000001002037824 */ /* 0x000fe200078e0203 */
[----:B------:R-:W3:Y:S01]  /*0340*/  LDS R7, [R8+0x4] ;  /* 0x0000040008077984 */ /* 0x000ee20000000800 */
[----:B------:R-:W5:Y:S03]  /*0350*/  LDCU UR4, c[0x3][0x10] ;  /* 0x00c00200ff0477ac */ /* 0x000f660008000800 */
[----:B------:R-:W5:Y:S04]  /*0360*/  LDS R9, [R8+0x8] ;  /* 0x0000080008097984 */ /* 0x000f680000000800 */
[----:B01----:R-:W0:Y:S04]  /*0370*/  LDS R11, [R8+0xc] ;  /* 0x00000c00080b7984 */ /* 0x003e280000000800 */
[----:B------:R-:W1:Y:S01]  /*0380*/  LDS R13, [R8+0x10] ;  /* 0x00001000080d7984 */ /* 0x000e620000000800 */
[----:B--2---:R-:W-:-:S04]  /*0390*/  IMAD.WIDE.U32 R2, R3, 0x4, R4 ;  /* 0x0000000403027825 */ /* 0x004fc800078e0004 */
[----:B----4-:R-:W-:-:S04]  /*03a0*/  FFMA R0, R0, UR8, RZ ;  /* 0x0000000800007c23 */ /* 0x010fc800080000ff */
[----:B---3--:R-:W-:-:S04]  /*03b0*/  FFMA R0, R7, UR9, R0 ;  /* 0x0000000907007c23 */ /* 0x008fc80008000000 */
[----:B-----5:R-:W-:-:S04]  /*03c0*/  FFMA R0, R9, UR10, R0 ;  /* 0x0000000a09007c23 */ /* 0x020fc80008000000 */
[----:B0-----:R-:W-:-:S04]  /*03d0*/  FFMA R0, R11, UR11, R0 ;  /* 0x0000000b0b007c23 */ /* 0x001fc80008000000 */
[----:B-1----:R-:W-:-:S05]  /*03e0*/  FFMA R13, R13, UR4, R0 ;  /* 0x000000040d0d7c23 */ /* 0x002fca0008000000 */
[----:B------:R-:W-:Y:S01]  /*03f0*/  STG.E desc[UR6][R2.64], R13 ;  /* 0x0000000d02007986 */ /* 0x000fe2000c101906 */
[----:B------:R-:W-:Y:S05]  /*0400*/  EXIT ;  /* 0x000000000000794d */ /* 0x000fea0003800000 */
.L_x_3:
[----:B------:R-:W-:-:S00]  /*0410*/  BRA `(.L_x_3) ;  /* 0xfffffffc00fc7947 */ /* 0x000fc0000383ffff */
[----:B------:R-:W-:-:S00]  /*0420*/  NOP ;  /* 0x0000000000007918 */ /* 0x000fc00000000000 */
        /* <DEDUP_REMOVED lines=13> */
.L_x_4:


//--------------------- .nv.shared._Z27convolution_2D_basic_kernelPfS_l --------------------------
	.section	.nv.shared._Z27convolution_2D_basic_kernelPfS_l,"aw",@nobits
	.sectionflags	@""
	.align	4
.nv.shared._Z27convolution_2D_basic_kernelPfS_l:
	.zero		1104


//--------------------- .nv.shared.reserved.0     --------------------------
	.section	.nv.shared.reserved.0,"aw",@nobits
	.weak		__nv_reservedSMEM_offset_0_alias
	.size		__nv_reservedSMEM_offset_0_alias, 0, 64
	.other		__nv_reservedSMEM_offset_0_alias,@"STO_CUDA_RESERVED_SHARED STV_DEFAULT"
__nv_reservedSMEM_offset_0_alias:
	.zero		0
	.zero		64


//--------------------- .nv.constant0._Z27convolution_2D_basic_kernelPfS_l --------------------------
	.section	.nv.constant0._Z27convolution_2D_basic_kernelPfS_l,"a",@progbits
	.sectionflags	@""
	.align	4
.nv.constant0._Z27convolution_2D_basic_kernelPfS_l:
	.zero		920


//--------------------- SYMBOLS --------------------------

	.type		.nv.reservedSmem.offset0,@object
	.size		.nv.reservedSmem.offset0,0x4
	.type		.nv.reservedSmem.cap,@object
	.size		.nv.reservedSmem.cap,0x4
